//
// Generated by NVIDIA NVVM Compiler
//
// Compiler Build ID: CL-36424714
// Cuda compilation tools, release 13.0, V13.0.88
// Based on NVVM 20.0.0
//

.version 9.0
.target sm_100
.address_size 64

	// .globl	_Z16main_thread_infov
.extern .func  (.param .b32 func_retval0) vprintf
(
	.param .b64 vprintf_param_0,
	.param .b64 vprintf_param_1
)
;
.global .align 1 .b8 $str[75] = {72, 101, 108, 108, 111, 32, 102, 114, 111, 109, 32, 98, 108, 111, 99, 107, 32, 40, 37, 100, 41, 32, 97, 110, 100, 32, 116, 104, 114, 101, 97, 100, 32, 40, 37, 100, 41, 44, 32, 40, 66, 108, 111, 99, 107, 32, 100, 105, 109, 58, 32, 37, 100, 32, 97, 110, 100, 32, 103, 114, 105, 100, 32, 100, 105, 109, 32, 58, 32, 37, 100, 32, 10, 41};

.visible .entry _Z16main_thread_infov()
{
	.local .align 16 .b8 	__local_depot0[16];
	.reg .b64 	%SP;
	.reg .b64 	%SPL;
	.reg .pred 	%p<2>;
	.reg .b32 	%r<8>;
	.reg .b64 	%rd<5>;

	mov.u64 	%SPL, __local_depot0;
	cvta.local.u64 	%SP, %SPL;
	mov.u32 	%r1, %tid.x;
	setp.ne.s32 	%p1, %r1, 10;
	@%p1 bra 	$L__BB0_2;
	add.u64 	%rd1, %SP, 0;
	add.u64 	%rd2, %SPL, 0;
	mov.u32 	%r2, %ctaid.x;
	mov.u32 	%r3, %ntid.x;
	mov.u32 	%r4, %nctaid.x;
	mov.b32 	%r5, 10;
	st.local.v4.u32 	[%rd2], {%r2, %r5, %r3, %r4};
	mov.u64 	%rd3, $str;
	cvta.global.u64 	%rd4, %rd3;
	{ // callseq 0, 0
	.param .b64 param0;
	st.param.b64 	[param0], %rd4;
	.param .b64 param1;
	st.param.b64 	[param1], %rd1;
	.param .b32 retval0;
	call.uni (retval0), 
	vprintf, 
	(
	param0, 
	param1
	);
	ld.param.b32 	%r6, [retval0];
	} // callseq 0
$L__BB0_2:
	ret;

}


// ===== COMPILED SASS (sm_100) =====

	.target	sm_100

	.elftype	@"ET_EXEC"


//--------------------- .note.nv.tkinfo           --------------------------
	.section	.note.nv.tkinfo,"",@"SHT_NOTE"
	.sectionflags	@"SHF_NOTE_NV_TKINFO"
	.tkinfo
        /*0018*/ 	.word	0x00000002
        /*0030*/ 	.string	""
        /*0030*/ 	.string	"ptxas"
        /*0030*/ 	.string	"Cuda compilation tools, release 13.0, V13.0.88"
        /*0030*/ 	.string	"Build cuda_13.0.r13.0/compiler.36424714_0"
        /*0030*/ 	.string	"-arch sm_100 -m 64 "



//--------------------- .note.nv.cuinfo           --------------------------
	.section	.note.nv.cuinfo,"",@"SHT_NOTE"
	.sectionflags	@"SHF_NOTE_NV_CUINFO"
        /*0018*/ 	.short	0x0002
        /*001a*/ 	.short	0x0064
        /*001c*/ 	.short	0x0082
	.zero		2


//--------------------- .nv.info                  --------------------------
	.section	.nv.info,"",@"SHT_CUDA_INFO"
	.align	4


	//----- nvinfo : EIATTR_REGCOUNT
	.align		4
        /*0000*/ 	.byte	0x04, 0x2f
        /*0002*/ 	.short	(.L_2 - .L_1)
	.align		4
.L_1:
        /*0004*/ 	.word	index@(_Z16main_thread_infov)
        /*0008*/ 	.word	0x00000018


	//----- nvinfo : EIATTR_FRAME_SIZE
	.align		4
.L_2:
        /*000c*/ 	.byte	0x04, 0x11
        /*000e*/ 	.short	(.L_4 - .L_3)
	.align		4
.L_3:
        /*0010*/ 	.word	index@(_Z16main_thread_infov)
        /*0014*/ 	.word	0x00000010


	//----- nvinfo : EIATTR_MIN_STACK_SIZE
	.align		4
.L_4:
        /*0018*/ 	.byte	0x04, 0x12
        /*001a*/ 	.short	(.L_6 - .L_5)
	.align		4
.L_5:
        /*001c*/ 	.word	index@(_Z16main_thread_infov)
        /*0020*/ 	.word	0x00000010
.L_6:


//--------------------- .nv.compat                --------------------------
	.section	.nv.compat,"",@"SHT_CUDA_COMPAT_INFO"
	.align	4
        /*0000*/ 	.byte	0x02, 0x09, 0x00, 0x00, 0x02, 0x02, 0x01, 0x00, 0x02, 0x05, 0x05, 0x00, 0x03, 0x07, 0x01, 0x01
        /*0010*/ 	.byte	0x02, 0x03, 0x00, 0x00, 0x02, 0x06, 0x01, 0x00, 0x04, 0x0b, 0x08, 0x00, 0x09, 0x00, 0x00, 0x00
        /*0020*/ 	.byte	0x00, 0x00, 0x00, 0x00


//--------------------- .nv.info._Z16main_thread_infov --------------------------
	.section	.nv.info._Z16main_thread_infov,"",@"SHT_CUDA_INFO"
	.sectionflags	@""
	.align	4


	//----- nvinfo : EIATTR_CUDA_API_VERSION
	.align		4
        /*0000*/ 	.byte	0x04, 0x37
        /*0002*/ 	.short	(.L_8 - .L_7)
.L_7:
        /*0004*/ 	.word	0x00000082


	//----- nvinfo : EIATTR_SPARSE_MMA_MASK
	.align		4
.L_8:
        /*0008*/ 	.byte	0x03, 0x50
        /*000a*/ 	.short	0x0000


	//----- nvinfo : EIATTR_MAXREG_COUNT
	.align		4
        /*000c*/ 	.byte	0x03, 0x1b
        /*000e*/ 	.short	0x00ff


	//----- nvinfo : EIATTR_EXTERNS
	.align		4
        /*0010*/ 	.byte	0x04, 0x0f
        /*0012*/ 	.short	(.L_10 - .L_9)


	//   ....[0]....
	.align		4
.L_9:
        /*0014*/ 	.word	index@(vprintf)


	//----- nvinfo : EIATTR_MERCURY_ISA_VERSION
	.align		4
.L_10:
        /*0018*/ 	.byte	0x03, 0x5f
        /*001a*/ 	.short	0x0101


	//----- nvinfo : EIATTR_VRC_CTA_INIT_COUNT
	.align		4
        /*001c*/ 	.byte	0x02, 0x4a
	.zero		1
	.zero		1


	//----- nvinfo : EIATTR_SYSCALL_OFFSETS
	.align		4
        /*0020*/ 	.byte	0x04, 0x46
        /*0022*/ 	.short	(.L_12 - .L_11)


	//   ....[0]....
.L_11:
        /*0024*/ 	.word	0x00000140


	//----- nvinfo : EIATTR_EXIT_INSTR_OFFSETS
	.align		4
.L_12:
        /*0028*/ 	.byte	0x04, 0x1c
        /*002a*/ 	.short	(.L_14 - .L_13)


	//   ....[0]....
.L_13:
        /*002c*/ 	.word	0x00000080


	//   ....[1]....
        /*0030*/ 	.word	0x00000150


	//----- nvinfo : EIATTR_CRS_STACK_SIZE
	.align		4
.L_14:
        /*0034*/ 	.byte	0x04, 0x1e
        /*0036*/ 	.short	(.L_16 - .L_15)
.L_15:
        /*0038*/ 	.word	0x00000000


	//----- nvinfo : EIATTR_SW_WAR
	.align		4
.L_16:
        /*003c*/ 	.byte	0x04, 0x36
        /*003e*/ 	.short	(.L_18 - .L_17)
.L_17:
        /*0040*/ 	.word	0x00000008
.L_18:


//--------------------- .nv.callgraph             --------------------------
	.section	.nv.callgraph,"",@"SHT_CUDA_CALLGRAPH"
	.align	4
	.sectionentsize	8
	.align		4
        /*0000*/ 	.word	0x00000000
	.align		4
        /*0004*/ 	.word	0xffffffff
	.align		4
        /*0008*/ 	.word	index@(_Z16main_thread_infov)
	.align		4
        /*000c*/ 	.word	index@(vprintf)
	.align		4
        /*0010*/ 	.word	0x00000000
	.align		4
        /*0014*/ 	.word	0xfffffffe
	.align		4
        /*0018*/ 	.word	0x00000000
	.align		4
        /*001c*/ 	.word	0xfffffffd
	.align		4
        /*0020*/ 	.word	0x00000000
	.align		4
        /*0024*/ 	.word	0xfffffffc


//--------------------- .nv.constant4             --------------------------
	.section	.nv.constant4,"a",@progbits
	.align	8
	.align		8
.nv.constant4:
        /*0000*/ 	.dword	vprintf
	.align		8
        /*0008*/ 	.dword	$str


//--------------------- .text._Z16main_thread_infov --------------------------
	.section	.text._Z16main_thread_infov,"ax",@progbits
	.align	128
        .global         _Z16main_thread_infov
        .type           _Z16main_thread_infov,@function
        .size           _Z16main_thread_infov,(.L_x_2 - _Z16main_thread_infov)
        .other          _Z16main_thread_infov,@"STO_CUDA_ENTRY STV_DEFAULT"
_Z16main_thread_infov:
.text._Z16main_thread_infov:
[----:B------:R-:W0:Y:S01]  /*0000*/  LDC R1, c[0x0][0x37c] ;  /* 0x0000df00ff017b82 */ /* 0x000e220000000800 */
[----:B------:R-:W1:Y:S01]  /*0010*/  S2R R0, SR_TID.X ;  /* 0x0000000000007919 */ /* 0x000e620000002100 */
[----:B------:R-:W2:Y:S01]  /*0020*/  LDCU UR4, c[0x0][0x2f8] ;  /* 0x00005f00ff0477ac */ /* 0x000ea20008000800 */
[----:B0-----:R-:W-:Y:S01]  /*0030*/  VIADD R1, R1, 0xfffffff0 ;  /* 0xfffffff001017836 */ /* 0x001fe20000000000 */
[----:B------:R-:W0:Y:S04]  /*0040*/  LDCU UR5, c[0x0][0x2fc] ;  /* 0x00005f80ff0577ac */ /* 0x000e280008000800 */
[----:B--2---:R-:W-:-:S05]  /*0050*/  IADD3 R6, P1, PT, R1, UR4, RZ ;  /* 0x0000000401067c10 */ /* 0x004fca000ff3e0ff */
[----:B0-----:R-:W-:Y:S01]  /*0060*/  IMAD.X R7, RZ, RZ, UR5, P1 ;  /* 0x00000005ff077e24 */ /* 0x001fe200088e06ff */
[----:B-1----:R-:W-:-:S13]  /*0070*/  ISETP.NE.AND P0, PT, R0, 0xa, PT ;  /* 0x0000000a0000780c */ /* 0x002fda0003f05270 */
[----:B------:R-:W-:Y:S05]  /*0080*/  @P0 EXIT ;  /* 0x000000000000094d */ /* 0x000fea0003800000 */
[----:B------:R-:W0:Y:S01]  /*0090*/  S2R R8, SR_CTAID.X ;  /* 0x0000000000087919 */ /* 0x000e220000002500 */
[----:B------:R-:W0:Y:S01]  /*00a0*/  LDC R10, c[0x0][0x360] ;  /* 0x0000d800ff0a7b82 */ /* 0x000e220000000800 */
[----:B------:R-:W-:Y:S01]  /*00b0*/  HFMA2 R9, -RZ, RZ, 0, 5.9604644775390625e-07 ;  /* 0x0000000aff097431 */ /* 0x000fe200000001ff */
[----:B------:R-:W-:Y:S01]  /*00c0*/  MOV R0, 0x0 ;  /* 0x0000000000007802 */ /* 0x000fe20000000f00 */
[----:B------:R-:W1:Y:S05]  /*00d0*/  LDCU.64 UR4, c[0x4][0x8] ;  /* 0x01000100ff0477ac */ /* 0x000e6a0008000a00 */
[----:B------:R-:W0:Y:S08]  /*00e0*/  LDC R11, c[0x0][0x370] ;  /* 0x0000dc00ff0b7b82 */ /* 0x000e300000000800 */
[----:B------:R2:W3:Y:S01]  /*00f0*/  LDC.64 R2, c[0x4][R0] ;  /* 0x0100000000027b82 */ /* 0x0004e20000000a00 */
[----:B-1----:R-:W-:Y:S01]  /*0100*/  IMAD.U32 R4, RZ, RZ, UR4 ;  /* 0x00000004ff047e24 */ /* 0x002fe2000f8e00ff */
[----:B------:R-:W-:Y:S01]  /*0110*/  MOV R5, UR5 ;  /* 0x0000000500057c02 */ /* 0x000fe20008000f00 */
[----:B0-----:R2:W-:Y:S06]  /*0120*/  STL.128 [R1], R8 ;  /* 0x0000000801007387 */ /* 0x0015ec0000100c00 */
[----:B------:R-:W-:-:S07]  /*0130*/  LEPC R20, `(.L_x_0) ;  /* 0x000000001014794e */ /* 0x000fce0000000000 */
[----:B--23--:R-:W-:Y:S05]  /*0140*/  CALL.ABS.NOINC R2 ;  /* 0x0000000002007343 */ /* 0x00cfea0003c00000 */
.L_x_0:
[----:B------:R-:W-:Y:S05]  /*0150*/  EXIT ;  /* 0x000000000000794d */ /* 0x000fea0003800000 */
.L_x_1:
[----:B------:R-:W-:-:S00]  /*0160*/  BRA `(.L_x_1) ;  /* 0xfffffffc00fc7947 */ /* 0x000fc0000383ffff */
[----:B------:R-:W-:-:S00]  /*0170*/  NOP ;  /* 0x0000000000007918 */ /* 0x000fc00000000000 */
        /* <DEDUP_REMOVED lines=8> */
.L_x_2:


//--------------------- .nv.global.init           --------------------------
	.section	.nv.global.init,"aw",@progbits
.nv.global.init:
	.type		$str,@object
	.size		$str,(.L_0 - $str)
$str:
        /*0000*/ 	.byte	0x48, 0x65, 0x6c, 0x6c, 0x6f, 0x20, 0x66, 0x72, 0x6f, 0x6d, 0x20, 0x62, 0x6c, 0x6f, 0x63, 0x6b
        /*0010*/ 	.byte	0x20, 0x28, 0x25, 0x64, 0x29, 0x20, 0x61, 0x6e, 0x64, 0x20, 0x74, 0x68, 0x72, 0x65, 0x61, 0x64
        /*0020*/ 	.byte	0x20, 0x28, 0x25, 0x64, 0x29, 0x2c, 0x20, 0x28, 0x42, 0x6c, 0x6f, 0x63, 0x6b, 0x20, 0x64, 0x69
        /*0030*/ 	.byte	0x6d, 0x3a, 0x20, 0x25, 0x64, 0x20, 0x61, 0x6e, 0x64, 0x20, 0x67, 0x72, 0x69, 0x64, 0x20, 0x64
        /*0040*/ 	.byte	0x69, 0x6d, 0x20, 0x3a, 0x20, 0x25, 0x64, 0x20, 0x0a, 0x29, 0x00
.L_0:


//--------------------- .nv.shared.reserved.0     --------------------------
	.section	.nv.shared.reserved.0,"aw",@nobits
	.weak		__nv_reservedSMEM_offset_0_alias
	.size		__nv_reservedSMEM_offset_0_alias, 0, 64
	.other		__nv_reservedSMEM_offset_0_alias,@"STO_CUDA_RESERVED_SHARED STV_DEFAULT"
__nv_reservedSMEM_offset_0_alias:
	.zero		0
	.zero		64


//--------------------- .nv.constant0._Z16main_thread_infov --------------------------
	.section	.nv.constant0._Z16main_thread_infov,"a",@progbits
	.sectionflags	@""
	.align	4
.nv.constant0._Z16main_thread_infov:
	.zero		896


//--------------------- SYMBOLS --------------------------

	.type		.nv.reservedSmem.offset0,@object
	.size		.nv.reservedSmem.offset0,0x4
	.type		vprintf,@function
